//
// Generated by NVIDIA NVVM Compiler
//
// Compiler Build ID: CL-36424714
// Cuda compilation tools, release 13.0, V13.0.88
// Based on NVVM 20.0.0
//

.version 9.0
.target sm_100
.address_size 64

	// .globl	_Z12helloFromGPUv
.extern .func  (.param .b32 func_retval0) vprintf
(
	.param .b64 vprintf_param_0,
	.param .b64 vprintf_param_1
)
;
.global .align 1 .b8 $str[40] = {72, 101, 108, 108, 111, 32, 87, 111, 114, 108, 100, 32, 102, 114, 111, 109, 32, 71, 80, 85, 33, 32, 116, 104, 114, 101, 97, 100, 73, 100, 120, 46, 120, 32, 61, 32, 37, 100, 10};

.visible .entry _Z12helloFromGPUv()
{
	.local .align 8 .b8 	__local_depot0[8];
	.reg .b64 	%SP;
	.reg .b64 	%SPL;
	.reg .b32 	%r<4>;
	.reg .b64 	%rd<5>;

	mov.u64 	%SPL, __local_depot0;
	cvta.local.u64 	%SP, %SPL;
	add.u64 	%rd1, %SP, 0;
	add.u64 	%rd2, %SPL, 0;
	mov.u32 	%r1, %tid.x;
	st.local.u32 	[%rd2], %r1;
	mov.u64 	%rd3, $str;
	cvta.global.u64 	%rd4, %rd3;
	{ // callseq 0, 0
	.param .b64 param0;
	st.param.b64 	[param0], %rd4;
	.param .b64 param1;
	st.param.b64 	[param1], %rd1;
	.param .b32 retval0;
	call.uni (retval0), 
	vprintf, 
	(
	param0, 
	param1
	);
	ld.param.b32 	%r2, [retval0];
	} // callseq 0
	ret;

}


// ===== COMPILED SASS (sm_100) =====

	.target	sm_100

	.elftype	@"ET_EXEC"


//--------------------- .note.nv.tkinfo           --------------------------
	.section	.note.nv.tkinfo,"",@"SHT_NOTE"
	.sectionflags	@"SHF_NOTE_NV_TKINFO"
	.tkinfo
        /*0018*/ 	.word	0x00000002
        /*0030*/ 	.string	""
        /*0030*/ 	.string	"ptxas"
        /*0030*/ 	.string	"Cuda compilation tools, release 13.0, V13.0.88"
        /*0030*/ 	.string	"Build cuda_13.0.r13.0/compiler.36424714_0"
        /*0030*/ 	.string	"-arch sm_100 -m 64 "



//--------------------- .note.nv.cuinfo           --------------------------
	.section	.note.nv.cuinfo,"",@"SHT_NOTE"
	.sectionflags	@"SHF_NOTE_NV_CUINFO"
        /*0018*/ 	.short	0x0002
        /*001a*/ 	.short	0x0064
        /*001c*/ 	.short	0x0082
	.zero		2


//--------------------- .nv.info                  --------------------------
	.section	.nv.info,"",@"SHT_CUDA_INFO"
	.align	4


	//----- nvinfo : EIATTR_REGCOUNT
	.align		4
        /*0000*/ 	.byte	0x04, 0x2f
        /*0002*/ 	.short	(.L_2 - .L_1)
	.align		4
.L_1:
        /*0004*/ 	.word	index@(_Z12helloFromGPUv)
        /*0008*/ 	.word	0x00000018


	//----- nvinfo : EIATTR_FRAME_SIZE
	.align		4
.L_2:
        /*000c*/ 	.byte	0x04, 0x11
        /*000e*/ 	.short	(.L_4 - .L_3)
	.align		4
.L_3:
        /*0010*/ 	.word	index@(_Z12helloFromGPUv)
        /*0014*/ 	.word	0x00000008


	//----- nvinfo : EIATTR_MIN_STACK_SIZE
	.align		4
.L_4:
        /*0018*/ 	.byte	0x04, 0x12
        /*001a*/ 	.short	(.L_6 - .L_5)
	.align		4
.L_5:
        /*001c*/ 	.word	index@(_Z12helloFromGPUv)
        /*0020*/ 	.word	0x00000008
.L_6:


//--------------------- .nv.compat                --------------------------
	.section	.nv.compat,"",@"SHT_CUDA_COMPAT_INFO"
	.align	4
        /*0000*/ 	.byte	0x02, 0x09, 0x00, 0x00, 0x02, 0x02, 0x01, 0x00, 0x02, 0x05, 0x05, 0x00, 0x03, 0x07, 0x01, 0x01
        /*0010*/ 	.byte	0x02, 0x03, 0x00, 0x00, 0x02, 0x06, 0x01, 0x00, 0x04, 0x0b, 0x08, 0x00, 0x09, 0x00, 0x00, 0x00
        /*0020*/ 	.byte	0x00, 0x00, 0x00, 0x00


//--------------------- .nv.info._Z12helloFromGPUv --------------------------
	.section	.nv.info._Z12helloFromGPUv,"",@"SHT_CUDA_INFO"
	.sectionflags	@""
	.align	4


	//----- nvinfo : EIATTR_CUDA_API_VERSION
	.align		4
        /*0000*/ 	.byte	0x04, 0x37
        /*0002*/ 	.short	(.L_8 - .L_7)
.L_7:
        /*0004*/ 	.word	0x00000082


	//----- nvinfo : EIATTR_SPARSE_MMA_MASK
	.align		4
.L_8:
        /*0008*/ 	.byte	0x03, 0x50
        /*000a*/ 	.short	0x0000


	//----- nvinfo : EIATTR_MAXREG_COUNT
	.align		4
        /*000c*/ 	.byte	0x03, 0x1b
        /*000e*/ 	.short	0x00ff


	//----- nvinfo : EIATTR_EXTERNS
	.align		4
        /*0010*/ 	.byte	0x04, 0x0f
        /*0012*/ 	.short	(.L_10 - .L_9)


	//   ....[0]....
	.align		4
.L_9:
        /*0014*/ 	.word	index@(vprintf)


	//----- nvinfo : EIATTR_MERCURY_ISA_VERSION
	.align		4
.L_10:
        /*0018*/ 	.byte	0x03, 0x5f
        /*001a*/ 	.short	0x0101


	//----- nvinfo : EIATTR_VRC_CTA_INIT_COUNT
	.align		4
        /*001c*/ 	.byte	0x02, 0x4a
	.zero		1
	.zero		1


	//----- nvinfo : EIATTR_SYSCALL_OFFSETS
	.align		4
        /*0020*/ 	.byte	0x04, 0x46
        /*0022*/ 	.short	(.L_12 - .L_11)


	//   ....[0]....
.L_11:
        /*0024*/ 	.word	0x000000e0


	//----- nvinfo : EIATTR_EXIT_INSTR_OFFSETS
	.align		4
.L_12:
        /*0028*/ 	.byte	0x04, 0x1c
        /*002a*/ 	.short	(.L_14 - .L_13)


	//   ....[0]....
.L_13:
        /*002c*/ 	.word	0x000000f0


	//----- nvinfo : EIATTR_SW_WAR
	.align		4
.L_14:
        /*0030*/ 	.byte	0x04, 0x36
        /*0032*/ 	.short	(.L_16 - .L_15)
.L_15:
        /*0034*/ 	.word	0x00000008
.L_16:


//--------------------- .nv.callgraph             --------------------------
	.section	.nv.callgraph,"",@"SHT_CUDA_CALLGRAPH"
	.align	4
	.sectionentsize	8
	.align		4
        /*0000*/ 	.word	0x00000000
	.align		4
        /*0004*/ 	.word	0xffffffff
	.align		4
        /*0008*/ 	.word	index@(_Z12helloFromGPUv)
	.align		4
        /*000c*/ 	.word	index@(vprintf)
	.align		4
        /*0010*/ 	.word	0x00000000
	.align		4
        /*0014*/ 	.word	0xfffffffe
	.align		4
        /*0018*/ 	.word	0x00000000
	.align		4
        /*001c*/ 	.word	0xfffffffd
	.align		4
        /*0020*/ 	.word	0x00000000
	.align		4
        /*0024*/ 	.word	0xfffffffc


//--------------------- .nv.constant4             --------------------------
	.section	.nv.constant4,"a",@progbits
	.align	8
	.align		8
.nv.constant4:
        /*0000*/ 	.dword	vprintf
	.align		8
        /*0008*/ 	.dword	$str


//--------------------- .text._Z12helloFromGPUv   --------------------------
	.section	.text._Z12helloFromGPUv,"ax",@progbits
	.align	128
        .global         _Z12helloFromGPUv
        .type           _Z12helloFromGPUv,@function
        .size           _Z12helloFromGPUv,(.L_x_2 - _Z12helloFromGPUv)
        .other          _Z12helloFromGPUv,@"STO_CUDA_ENTRY STV_DEFAULT"
_Z12helloFromGPUv:
.text._Z12helloFromGPUv:
[----:B------:R-:W0:Y:S01]  /*0000*/  LDC R1, c[0x0][0x37c] ;  /* 0x0000df00ff017b82 */ /* 0x000e220000000800 */
[----:B------:R-:W1:Y:S01]  /*0010*/  S2R R8, SR_TID.X ;  /* 0x0000000000087919 */ /* 0x000e620000002100 */
[----:B0-----:R-:W-:Y:S01]  /*0020*/  VIADD R1, R1, 0xfffffff8 ;  /* 0xfffffff801017836 */ /* 0x001fe20000000000 */
[----:B------:R-:W-:Y:S01]  /*0030*/  MOV R0, 0x0 ;  /* 0x0000000000007802 */ /* 0x000fe20000000f00 */
[----:B------:R-:W0:Y:S04]  /*0040*/  LDCU UR4, c[0x0][0x2f8] ;  /* 0x00005f00ff0477ac */ /* 0x000e280008000800 */
[----:B------:R2:W3:Y:S01]  /*0050*/  LDC.64 R2, c[0x4][R0] ;  /* 0x0100000000027b82 */ /* 0x0004e20000000a00 */
[----:B------:R-:W4:Y:S01]  /*0060*/  LDCU.64 UR6, c[0x4][0x8] ;  /* 0x01000100ff0677ac */ /* 0x000f220008000a00 */
[----:B------:R-:W5:Y:S01]  /*0070*/  LDCU UR5, c[0x0][0x2fc] ;  /* 0x00005f80ff0577ac */ /* 0x000f620008000800 */
[----:B0-----:R-:W-:Y:S01]  /*0080*/  IADD3 R6, P0, PT, R1, UR4, RZ ;  /* 0x0000000401067c10 */ /* 0x001fe2000ff1e0ff */
[----:B----4-:R-:W-:Y:S01]  /*0090*/  IMAD.U32 R4, RZ, RZ, UR6 ;  /* 0x00000006ff047e24 */ /* 0x010fe2000f8e00ff */
[----:B------:R-:W-:-:S03]  /*00a0*/  MOV R5, UR7 ;  /* 0x0000000700057c02 */ /* 0x000fc60008000f00 */
[----:B-----5:R-:W-:Y:S01]  /*00b0*/  IMAD.X R7, RZ, RZ, UR5, P0 ;  /* 0x00000005ff077e24 */ /* 0x020fe200080e06ff */
[----:B-1----:R2:W-:Y:S07]  /*00c0*/  STL [R1], R8 ;  /* 0x0000000801007387 */ /* 0x0025ee0000100800 */
[----:B------:R-:W-:-:S07]  /*00d0*/  LEPC R20, `(.L_x_0) ;  /* 0x000000001014794e */ /* 0x000fce0000000000 */
[----:B--23--:R-:W-:Y:S05]  /*00e0*/  CALL.ABS.NOINC R2 ;  /* 0x0000000002007343 */ /* 0x00cfea0003c00000 */
.L_x_0:
[----:B------:R-:W-:Y:S05]  /*00f0*/  EXIT ;  /* 0x000000000000794d */ /* 0x000fea0003800000 */
.L_x_1:
[----:B------:R-:W-:-:S00]  /*0100*/  BRA `(.L_x_1) ;  /* 0xfffffffc00fc7947 */ /* 0x000fc0000383ffff */
[----:B------:R-:W-:-:S00]  /*0110*/  NOP ;  /* 0x0000000000007918 */ /* 0x000fc00000000000 */
        /* <DEDUP_REMOVED lines=14> */
.L_x_2:


//--------------------- .nv.global.init           --------------------------
	.section	.nv.global.init,"aw",@progbits
.nv.global.init:
	.type		$str,@object
	.size		$str,(.L_0 - $str)
$str:
        /*0000*/ 	.byte	0x48, 0x65, 0x6c, 0x6c, 0x6f, 0x20, 0x57, 0x6f, 0x72, 0x6c, 0x64, 0x20, 0x66, 0x72, 0x6f, 0x6d
        /*0010*/ 	.byte	0x20, 0x47, 0x50, 0x55, 0x21, 0x20, 0x74, 0x68, 0x72, 0x65, 0x61, 0x64, 0x49, 0x64, 0x78, 0x2e
        /*0020*/ 	.byte	0x78, 0x20, 0x3d, 0x20, 0x25, 0x64, 0x0a, 0x00
.L_0:


//--------------------- .nv.shared.reserved.0     --------------------------
	.section	.nv.shared.reserved.0,"aw",@nobits
	.weak		__nv_reservedSMEM_offset_0_alias
	.size		__nv_reservedSMEM_offset_0_alias, 0, 64
	.other		__nv_reservedSMEM_offset_0_alias,@"STO_CUDA_RESERVED_SHARED STV_DEFAULT"
__nv_reservedSMEM_offset_0_alias:
	.zero		0
	.zero		64


//--------------------- .nv.constant0._Z12helloFromGPUv --------------------------
	.section	.nv.constant0._Z12helloFromGPUv,"a",@progbits
	.sectionflags	@""
	.align	4
.nv.constant0._Z12helloFromGPUv:
	.zero		896


//--------------------- SYMBOLS --------------------------

	.type		.nv.reservedSmem.offset0,@object
	.size		.nv.reservedSmem.offset0,0x4
	.type		vprintf,@function
